//
// Generated by NVIDIA NVVM Compiler
//
// Compiler Build ID: CL-36424714
// Cuda compilation tools, release 13.0, V13.0.88
// Based on NVVM 20.0.0
//

.version 9.0
.target sm_100
.address_size 64

	// .globl	_Z10vector_addPdS_S_

.visible .entry _Z10vector_addPdS_S_(
	.param .u64 .ptr .align 1 _Z10vector_addPdS_S__param_0,
	.param .u64 .ptr .align 1 _Z10vector_addPdS_S__param_1,
	.param .u64 .ptr .align 1 _Z10vector_addPdS_S__param_2
)
{
	.reg .b32 	%r<2>;
	.reg .b64 	%rd<11>;
	.reg .b64 	%fd<4>;

	ld.param.u64 	%rd1, [_Z10vector_addPdS_S__param_0];
	ld.param.u64 	%rd2, [_Z10vector_addPdS_S__param_1];
	ld.param.u64 	%rd3, [_Z10vector_addPdS_S__param_2];
	cvta.to.global.u64 	%rd4, %rd3;
	cvta.to.global.u64 	%rd5, %rd2;
	cvta.to.global.u64 	%rd6, %rd1;
	mov.u32 	%r1, %ctaid.x;
	mul.wide.u32 	%rd7, %r1, 8;
	add.s64 	%rd8, %rd6, %rd7;
	ld.global.f64 	%fd1, [%rd8];
	add.s64 	%rd9, %rd5, %rd7;
	ld.global.f64 	%fd2, [%rd9];
	add.f64 	%fd3, %fd1, %fd2;
	add.s64 	%rd10, %rd4, %rd7;
	st.global.f64 	[%rd10], %fd3;
	ret;

}


// ===== COMPILED SASS (sm_100) =====

	.target	sm_100

	.elftype	@"ET_EXEC"


//--------------------- .note.nv.tkinfo           --------------------------
	.section	.note.nv.tkinfo,"",@"SHT_NOTE"
	.sectionflags	@"SHF_NOTE_NV_TKINFO"
	.tkinfo
        /*0018*/ 	.word	0x00000002
        /*0030*/ 	.string	""
        /*0030*/ 	.string	"ptxas"
        /*0030*/ 	.string	"Cuda compilation tools, release 13.0, V13.0.88"
        /*0030*/ 	.string	"Build cuda_13.0.r13.0/compiler.36424714_0"
        /*0030*/ 	.string	"-arch sm_100 -m 64 "



//--------------------- .note.nv.cuinfo           --------------------------
	.section	.note.nv.cuinfo,"",@"SHT_NOTE"
	.sectionflags	@"SHF_NOTE_NV_CUINFO"
        /*0018*/ 	.short	0x0002
        /*001a*/ 	.short	0x0064
        /*001c*/ 	.short	0x0082
	.zero		2


//--------------------- .nv.info                  --------------------------
	.section	.nv.info,"",@"SHT_CUDA_INFO"
	.align	4


	//----- nvinfo : EIATTR_REGCOUNT
	.align		4
        /*0000*/ 	.byte	0x04, 0x2f
        /*0002*/ 	.short	(.L_1 - .L_0)
	.align		4
.L_0:
        /*0004*/ 	.word	index@(_Z10vector_addPdS_S_)
        /*0008*/ 	.word	0x0000000e


	//----- nvinfo : EIATTR_FRAME_SIZE
	.align		4
.L_1:
        /*000c*/ 	.byte	0x04, 0x11
        /*000e*/ 	.short	(.L_3 - .L_2)
	.align		4
.L_2:
        /*0010*/ 	.word	index@(_Z10vector_addPdS_S_)
        /*0014*/ 	.word	0x00000000


	//----- nvinfo : EIATTR_MIN_STACK_SIZE
	.align		4
.L_3:
        /*0018*/ 	.byte	0x04, 0x12
        /*001a*/ 	.short	(.L_5 - .L_4)
	.align		4
.L_4:
        /*001c*/ 	.word	index@(_Z10vector_addPdS_S_)
        /*0020*/ 	.word	0x00000000
.L_5:


//--------------------- .nv.compat                --------------------------
	.section	.nv.compat,"",@"SHT_CUDA_COMPAT_INFO"
	.align	4
        /*0000*/ 	.byte	0x02, 0x09, 0x00, 0x00, 0x02, 0x02, 0x01, 0x00, 0x02, 0x05, 0x05, 0x00, 0x03, 0x07, 0x01, 0x01
        /*0010*/ 	.byte	0x02, 0x03, 0x00, 0x00, 0x02, 0x06, 0x01, 0x00, 0x04, 0x0b, 0x08, 0x00, 0x01, 0x00, 0x00, 0x00
        /*0020*/ 	.byte	0x00, 0x00, 0x00, 0x00


//--------------------- .nv.info._Z10vector_addPdS_S_ --------------------------
	.section	.nv.info._Z10vector_addPdS_S_,"",@"SHT_CUDA_INFO"
	.sectionflags	@""
	.align	4


	//----- nvinfo : EIATTR_CUDA_API_VERSION
	.align		4
        /*0000*/ 	.byte	0x04, 0x37
        /*0002*/ 	.short	(.L_7 - .L_6)
.L_6:
        /*0004*/ 	.word	0x00000082


	//----- nvinfo : EIATTR_KPARAM_INFO
	.align		4
.L_7:
        /*0008*/ 	.byte	0x04, 0x17
        /*000a*/ 	.short	(.L_9 - .L_8)
.L_8:
        /*000c*/ 	.word	0x00000000
        /*0010*/ 	.short	0x0002
        /*0012*/ 	.short	0x0010
        /*0014*/ 	.byte	0x00, 0xf5, 0x21, 0x00


	//----- nvinfo : EIATTR_KPARAM_INFO
	.align		4
.L_9:
        /*0018*/ 	.byte	0x04, 0x17
        /*001a*/ 	.short	(.L_11 - .L_10)
.L_10:
        /*001c*/ 	.word	0x00000000
        /*0020*/ 	.short	0x0001
        /*0022*/ 	.short	0x0008
        /*0024*/ 	.byte	0x00, 0xf5, 0x21, 0x00


	//----- nvinfo : EIATTR_KPARAM_INFO
	.align		4
.L_11:
        /*0028*/ 	.byte	0x04, 0x17
        /*002a*/ 	.short	(.L_13 - .L_12)
.L_12:
        /*002c*/ 	.word	0x00000000
        /*0030*/ 	.short	0x0000
        /*0032*/ 	.short	0x0000
        /*0034*/ 	.byte	0x00, 0xf5, 0x21, 0x00


	//----- nvinfo : EIATTR_SPARSE_MMA_MASK
	.align		4
.L_13:
        /*0038*/ 	.byte	0x03, 0x50
        /*003a*/ 	.short	0x0000


	//----- nvinfo : EIATTR_MAXREG_COUNT
	.align		4
        /*003c*/ 	.byte	0x03, 0x1b
        /*003e*/ 	.short	0x00ff


	//----- nvinfo : EIATTR_MERCURY_ISA_VERSION
	.align		4
        /*0040*/ 	.byte	0x03, 0x5f
        /*0042*/ 	.short	0x0101


	//----- nvinfo : EIATTR_VRC_CTA_INIT_COUNT
	.align		4
        /*0044*/ 	.byte	0x02, 0x4a
	.zero		1
	.zero		1


	//----- nvinfo : EIATTR_EXIT_INSTR_OFFSETS
	.align		4
        /*0048*/ 	.byte	0x04, 0x1c
        /*004a*/ 	.short	(.L_15 - .L_14)


	//   ....[0]....
.L_14:
        /*004c*/ 	.word	0x000000d0


	//----- nvinfo : EIATTR_CBANK_PARAM_SIZE
	.align		4
.L_15:
        /*0050*/ 	.byte	0x03, 0x19
        /*0052*/ 	.short	0x0018


	//----- nvinfo : EIATTR_PARAM_CBANK
	.align		4
        /*0054*/ 	.byte	0x04, 0x0a
        /*0056*/ 	.short	(.L_17 - .L_16)
	.align		4
.L_16:
        /*0058*/ 	.word	index@(.nv.constant0._Z10vector_addPdS_S_)
        /*005c*/ 	.short	0x0380
        /*005e*/ 	.short	0x0018


	//----- nvinfo : EIATTR_SW_WAR
	.align		4
.L_17:
        /*0060*/ 	.byte	0x04, 0x36
        /*0062*/ 	.short	(.L_19 - .L_18)
.L_18:
        /*0064*/ 	.word	0x00000008
.L_19:


//--------------------- .nv.callgraph             --------------------------
	.section	.nv.callgraph,"",@"SHT_CUDA_CALLGRAPH"
	.align	4
	.sectionentsize	8
	.align		4
        /*0000*/ 	.word	0x00000000
	.align		4
        /*0004*/ 	.word	0xffffffff
	.align		4
        /*0008*/ 	.word	0x00000000
	.align		4
        /*000c*/ 	.word	0xfffffffe
	.align		4
        /*0010*/ 	.word	0x00000000
	.align		4
        /*0014*/ 	.word	0xfffffffd
	.align		4
        /*0018*/ 	.word	0x00000000
	.align		4
        /*001c*/ 	.word	0xfffffffc


//--------------------- .text._Z10vector_addPdS_S_ --------------------------
	.section	.text._Z10vector_addPdS_S_,"ax",@progbits
	.align	128
        .global         _Z10vector_addPdS_S_
        .type           _Z10vector_addPdS_S_,@function
        .size           _Z10vector_addPdS_S_,(.L_x_1 - _Z10vector_addPdS_S_)
        .other          _Z10vector_addPdS_S_,@"STO_CUDA_ENTRY STV_DEFAULT"
_Z10vector_addPdS_S_:
.text._Z10vector_addPdS_S_:
[----:B------:R-:W-:Y:S01]  /*0000*/  LDC R1, c[0x0][0x37c] ;  /* 0x0000df00ff017b82 */ /* 0x000fe20000000800 */
[----:B------:R-:W0:Y:S07]  /*0010*/  S2R R11, SR_CTAID.X ;  /* 0x00000000000b7919 */ /* 0x000e2e0000002500 */
[----:B------:R-:W0:Y:S01]  /*0020*/  LDC.64 R2, c[0x0][0x380] ;  /* 0x0000e000ff027b82 */ /* 0x000e220000000a00 */
[----:B------:R-:W1:Y:S07]  /*0030*/  LDCU.64 UR4, c[0x0][0x358] ;  /* 0x00006b00ff0477ac */ /* 0x000e6e0008000a00 */
[----:B------:R-:W2:Y:S08]  /*0040*/  LDC.64 R4, c[0x0][0x388] ;  /* 0x0000e200ff047b82 */ /* 0x000eb00000000a00 */
[----:B------:R-:W3:Y:S01]  /*0050*/  LDC.64 R8, c[0x0][0x390] ;  /* 0x0000e400ff087b82 */ /* 0x000ee20000000a00 */
[----:B0-----:R-:W-:-:S04]  /*0060*/  IMAD.WIDE.U32 R2, R11, 0x8, R2 ;  /* 0x000000080b027825 */ /* 0x001fc800078e0002 */
[C---:B--2---:R-:W-:Y:S02]  /*0070*/  IMAD.WIDE.U32 R4, R11.reuse, 0x8, R4 ;  /* 0x000000080b047825 */ /* 0x044fe400078e0004 */
[----:B-1----:R-:W2:Y:S04]  /*0080*/  LDG.E.64 R2, desc[UR4][R2.64] ;  /* 0x0000000402027981 */ /* 0x002ea8000c1e1b00 */
[----:B------:R-:W2:Y:S01]  /*0090*/  LDG.E.64 R4, desc[UR4][R4.64] ;  /* 0x0000000404047981 */ /* 0x000ea2000c1e1b00 */
[----:B---3--:R-:W-:Y:S01]  /*00a0*/  IMAD.WIDE.U32 R8, R11, 0x8, R8 ;  /* 0x000000080b087825 */ /* 0x008fe200078e0008 */
[----:B--2---:R-:W-:-:S07]  /*00b0*/  DADD R6, R2, R4 ;  /* 0x0000000002067229 */ /* 0x004fce0000000004 */
[----:B------:R-:W-:Y:S01]  /*00c0*/  STG.E.64 desc[UR4][R8.64], R6 ;  /* 0x0000000608007986 */ /* 0x000fe2000c101b04 */
[----:B------:R-:W-:Y:S05]  /*00d0*/  EXIT ;  /* 0x000000000000794d */ /* 0x000fea0003800000 */
.L_x_0:
[----:B------:R-:W-:-:S00]  /*00e0*/  BRA `(.L_x_0) ;  /* 0xfffffffc00fc7947 */ /* 0x000fc0000383ffff */
[----:B------:R-:W-:-:S00]  /*00f0*/  NOP ;  /* 0x0000000000007918 */ /* 0x000fc00000000000 */
        /* <DEDUP_REMOVED lines=8> */
.L_x_1:


//--------------------- .nv.shared.reserved.0     --------------------------
	.section	.nv.shared.reserved.0,"aw",@nobits
	.weak		__nv_reservedSMEM_offset_0_alias
	.size		__nv_reservedSMEM_offset_0_alias, 0, 64
	.other		__nv_reservedSMEM_offset_0_alias,@"STO_CUDA_RESERVED_SHARED STV_DEFAULT"
__nv_reservedSMEM_offset_0_alias:
	.zero		0
	.zero		64


//--------------------- .nv.constant0._Z10vector_addPdS_S_ --------------------------
	.section	.nv.constant0._Z10vector_addPdS_S_,"a",@progbits
	.sectionflags	@""
	.align	4
.nv.constant0._Z10vector_addPdS_S_:
	.zero		920


//--------------------- SYMBOLS --------------------------

	.type		.nv.reservedSmem.offset0,@object
	.size		.nv.reservedSmem.offset0,0x4
